//
// Generated by NVIDIA NVVM Compiler
//
// Compiler Build ID: CL-36424714
// Cuda compilation tools, release 13.0, V13.0.88
// Based on NVVM 20.0.0
//

.version 9.0
.target sm_100
.address_size 64

	// .globl	_Z23count_token_occurrencesPKciiPi
.const .align 1 .b8 d_token_const[32];

.visible .entry _Z23count_token_occurrencesPKciiPi(
	.param .u64 .ptr .align 1 _Z23count_token_occurrencesPKciiPi_param_0,
	.param .u32 _Z23count_token_occurrencesPKciiPi_param_1,
	.param .u32 _Z23count_token_occurrencesPKciiPi_param_2,
	.param .u64 .ptr .align 1 _Z23count_token_occurrencesPKciiPi_param_3
)
{
	.reg .pred 	%p<32>;
	.reg .b16 	%rs<45>;
	.reg .b32 	%r<49>;
	.reg .b64 	%rd<33>;

	ld.param.u64 	%rd4, [_Z23count_token_occurrencesPKciiPi_param_0];
	ld.param.u32 	%r14, [_Z23count_token_occurrencesPKciiPi_param_1];
	ld.param.u32 	%r15, [_Z23count_token_occurrencesPKciiPi_param_2];
	ld.param.u64 	%rd5, [_Z23count_token_occurrencesPKciiPi_param_3];
	mov.u32 	%r17, %ctaid.x;
	mov.u32 	%r1, %ntid.x;
	mov.u32 	%r18, %tid.x;
	mad.lo.s32 	%r2, %r17, %r1, %r18;
	sub.s32 	%r3, %r14, %r15;
	setp.gt.s32 	%p5, %r2, %r3;
	mov.b32 	%r45, 0;
	@%p5 bra 	$L__BB0_27;
	ld.const.u8 	%rs1, [d_token_const];
	ld.const.u8 	%rs2, [d_token_const+1];
	ld.const.u8 	%rs3, [d_token_const+2];
	ld.const.u8 	%rs4, [d_token_const+3];
	ld.const.u8 	%rs5, [d_token_const+4];
	mov.u32 	%r20, %nctaid.x;
	mul.lo.s32 	%r4, %r1, %r20;
	mov.b32 	%r45, 0;
	mov.u32 	%r44, %r2;
$L__BB0_2:
	setp.eq.s32 	%p6, %r15, 3;
	@%p6 bra 	$L__BB0_7;
	setp.eq.s32 	%p7, %r15, 4;
	@%p7 bra 	$L__BB0_10;
	setp.eq.s32 	%p8, %r15, 5;
	@%p8 bra 	$L__BB0_14;
	setp.lt.s32 	%p21, %r15, 1;
	@%p21 bra 	$L__BB0_19;
	mov.b32 	%r46, 0;
	bra.uni 	$L__BB0_25;
$L__BB0_7:
	cvt.s64.s32 	%rd18, %r44;
	add.s64 	%rd17, %rd4, %rd18;
	// begin inline asm
	ld.global.nc.s8 %r30, [%rd17];
	// end inline asm
	cvt.u16.u32 	%rs33, %r30;
	and.b16  	%rs34, %rs33, 255;
	setp.ne.s16 	%p18, %rs1, %rs34;
	@%p18 bra 	$L__BB0_26;
	add.s64 	%rd19, %rd17, 1;
	// begin inline asm
	ld.global.nc.s8 %r31, [%rd19];
	// end inline asm
	cvt.u16.u32 	%rs36, %r31;
	and.b16  	%rs37, %rs36, 255;
	setp.ne.s16 	%p19, %rs2, %rs37;
	@%p19 bra 	$L__BB0_26;
	add.s64 	%rd20, %rd17, 2;
	// begin inline asm
	ld.global.nc.s8 %r32, [%rd20];
	// end inline asm
	cvt.u16.u32 	%rs39, %r32;
	and.b16  	%rs40, %rs39, 255;
	setp.eq.s16 	%p20, %rs3, %rs40;
	@%p20 bra 	$L__BB0_19;
	bra.uni 	$L__BB0_26;
$L__BB0_10:
	cvt.s64.s32 	%rd13, %r44;
	add.s64 	%rd12, %rd4, %rd13;
	// begin inline asm
	ld.global.nc.s8 %r26, [%rd12];
	// end inline asm
	cvt.u16.u32 	%rs21, %r26;
	and.b16  	%rs22, %rs21, 255;
	setp.ne.s16 	%p14, %rs1, %rs22;
	@%p14 bra 	$L__BB0_26;
	add.s64 	%rd14, %rd12, 1;
	// begin inline asm
	ld.global.nc.s8 %r27, [%rd14];
	// end inline asm
	cvt.u16.u32 	%rs24, %r27;
	and.b16  	%rs25, %rs24, 255;
	setp.ne.s16 	%p15, %rs2, %rs25;
	@%p15 bra 	$L__BB0_26;
	add.s64 	%rd15, %rd12, 2;
	// begin inline asm
	ld.global.nc.s8 %r28, [%rd15];
	// end inline asm
	cvt.u16.u32 	%rs27, %r28;
	and.b16  	%rs28, %rs27, 255;
	setp.ne.s16 	%p16, %rs3, %rs28;
	@%p16 bra 	$L__BB0_26;
	add.s64 	%rd16, %rd12, 3;
	// begin inline asm
	ld.global.nc.s8 %r29, [%rd16];
	// end inline asm
	cvt.u16.u32 	%rs30, %r29;
	and.b16  	%rs31, %rs30, 255;
	setp.eq.s16 	%p17, %rs4, %rs31;
	@%p17 bra 	$L__BB0_19;
	bra.uni 	$L__BB0_26;
$L__BB0_14:
	cvt.s64.s32 	%rd7, %r44;
	add.s64 	%rd6, %rd4, %rd7;
	// begin inline asm
	ld.global.nc.s8 %r21, [%rd6];
	// end inline asm
	cvt.u16.u32 	%rs6, %r21;
	and.b16  	%rs7, %rs6, 255;
	setp.ne.s16 	%p9, %rs1, %rs7;
	@%p9 bra 	$L__BB0_26;
	add.s64 	%rd8, %rd6, 1;
	// begin inline asm
	ld.global.nc.s8 %r22, [%rd8];
	// end inline asm
	cvt.u16.u32 	%rs9, %r22;
	and.b16  	%rs10, %rs9, 255;
	setp.ne.s16 	%p10, %rs2, %rs10;
	@%p10 bra 	$L__BB0_26;
	add.s64 	%rd9, %rd6, 2;
	// begin inline asm
	ld.global.nc.s8 %r23, [%rd9];
	// end inline asm
	cvt.u16.u32 	%rs12, %r23;
	and.b16  	%rs13, %rs12, 255;
	setp.ne.s16 	%p11, %rs3, %rs13;
	@%p11 bra 	$L__BB0_26;
	add.s64 	%rd10, %rd6, 3;
	// begin inline asm
	ld.global.nc.s8 %r24, [%rd10];
	// end inline asm
	cvt.u16.u32 	%rs15, %r24;
	and.b16  	%rs16, %rs15, 255;
	setp.eq.s16 	%p12, %rs4, %rs16;
	@%p12 bra 	$L__BB0_18;
	bra.uni 	$L__BB0_26;
$L__BB0_18:
	add.s64 	%rd11, %rd6, 4;
	// begin inline asm
	ld.global.nc.s8 %r25, [%rd11];
	// end inline asm
	cvt.u16.u32 	%rs18, %r25;
	and.b16  	%rs19, %rs18, 255;
	setp.ne.s16 	%p13, %rs5, %rs19;
	@%p13 bra 	$L__BB0_26;
$L__BB0_19:
	setp.lt.s32 	%p25, %r44, 1;
	mov.pred 	%p30, -1;
	@%p25 bra 	$L__BB0_21;
	add.s32 	%r37, %r44, -1;
	cvt.u64.u32 	%rd27, %r37;
	add.s64 	%rd26, %rd4, %rd27;
	// begin inline asm
	ld.global.nc.s8 %r36, [%rd26];
	// end inline asm
	cvt.s32.s8 	%r38, %r36;
	add.s32 	%r39, %r38, -123;
	setp.lt.u32 	%p30, %r39, -26;
$L__BB0_21:
	add.s32 	%r9, %r44, %r15;
	setp.ge.s32 	%p27, %r9, %r14;
	mov.pred 	%p31, -1;
	@%p27 bra 	$L__BB0_23;
	cvt.s64.s32 	%rd29, %r9;
	add.s64 	%rd28, %rd4, %rd29;
	// begin inline asm
	ld.global.nc.s8 %r40, [%rd28];
	// end inline asm
	cvt.s32.s8 	%r41, %r40;
	add.s32 	%r42, %r41, -123;
	setp.lt.u32 	%p31, %r42, -26;
$L__BB0_23:
	and.pred  	%p28, %p30, %p31;
	selp.u32 	%r43, 1, 0, %p28;
	add.s32 	%r45, %r45, %r43;
	bra.uni 	$L__BB0_26;
$L__BB0_24:
	add.s32 	%r46, %r46, 1;
	setp.eq.s32 	%p23, %r46, %r15;
	@%p23 bra 	$L__BB0_19;
$L__BB0_25:
	add.s32 	%r35, %r46, %r44;
	cvt.s64.s32 	%rd22, %r35;
	add.s64 	%rd21, %rd4, %rd22;
	// begin inline asm
	ld.global.nc.s8 %r34, [%rd21];
	// end inline asm
	cvt.u16.u32 	%rs42, %r34;
	and.b16  	%rs43, %rs42, 255;
	cvt.u64.u32 	%rd23, %r46;
	mov.u64 	%rd24, d_token_const;
	add.s64 	%rd25, %rd24, %rd23;
	ld.const.u8 	%rs44, [%rd25];
	setp.eq.s16 	%p22, %rs44, %rs43;
	@%p22 bra 	$L__BB0_24;
$L__BB0_26:
	add.s32 	%r44, %r44, %r4;
	setp.le.s32 	%p29, %r44, %r3;
	@%p29 bra 	$L__BB0_2;
$L__BB0_27:
	cvta.to.global.u64 	%rd30, %rd5;
	mul.wide.s32 	%rd31, %r2, 4;
	add.s64 	%rd32, %rd30, %rd31;
	st.global.u32 	[%rd32], %r45;
	ret;

}


// ===== COMPILED SASS (sm_100) =====

	.target	sm_100

	.elftype	@"ET_EXEC"


//--------------------- .note.nv.tkinfo           --------------------------
	.section	.note.nv.tkinfo,"",@"SHT_NOTE"
	.sectionflags	@"SHF_NOTE_NV_TKINFO"
	.tkinfo
        /*0018*/ 	.word	0x00000002
        /*0030*/ 	.string	""
        /*0030*/ 	.string	"ptxas"
        /*0030*/ 	.string	"Cuda compilation tools, release 13.0, V13.0.88"
        /*0030*/ 	.string	"Build cuda_13.0.r13.0/compiler.36424714_0"
        /*0030*/ 	.string	"-arch sm_100 -m 64 "



//--------------------- .note.nv.cuinfo           --------------------------
	.section	.note.nv.cuinfo,"",@"SHT_NOTE"
	.sectionflags	@"SHF_NOTE_NV_CUINFO"
        /*0018*/ 	.short	0x0002
        /*001a*/ 	.short	0x0064
        /*001c*/ 	.short	0x0082
	.zero		2


//--------------------- .nv.info                  --------------------------
	.section	.nv.info,"",@"SHT_CUDA_INFO"
	.align	4


	//----- nvinfo : EIATTR_REGCOUNT
	.align		4
        /*0000*/ 	.byte	0x04, 0x2f
        /*0002*/ 	.short	(.L_2 - .L_1)
	.align		4
.L_1:
        /*0004*/ 	.word	index@(_Z23count_token_occurrencesPKciiPi)
        /*0008*/ 	.word	0x00000012


	//----- nvinfo : EIATTR_FRAME_SIZE
	.align		4
.L_2:
        /*000c*/ 	.byte	0x04, 0x11
        /*000e*/ 	.short	(.L_4 - .L_3)
	.align		4
.L_3:
        /*0010*/ 	.word	index@(_Z23count_token_occurrencesPKciiPi)
        /*0014*/ 	.word	0x00000000


	//----- nvinfo : EIATTR_MIN_STACK_SIZE
	.align		4
.L_4:
        /*0018*/ 	.byte	0x04, 0x12
        /*001a*/ 	.short	(.L_6 - .L_5)
	.align		4
.L_5:
        /*001c*/ 	.word	index@(_Z23count_token_occurrencesPKciiPi)
        /*0020*/ 	.word	0x00000000
.L_6:


//--------------------- .nv.compat                --------------------------
	.section	.nv.compat,"",@"SHT_CUDA_COMPAT_INFO"
	.align	4
        /*0000*/ 	.byte	0x02, 0x09, 0x00, 0x00, 0x02, 0x02, 0x01, 0x00, 0x02, 0x05, 0x05, 0x00, 0x03, 0x07, 0x01, 0x01
        /*0010*/ 	.byte	0x02, 0x03, 0x00, 0x00, 0x02, 0x06, 0x01, 0x00, 0x04, 0x0b, 0x08, 0x00, 0x09, 0x00, 0x00, 0x00
        /*0020*/ 	.byte	0x00, 0x00, 0x00, 0x00


//--------------------- .nv.info._Z23count_token_occurrencesPKciiPi --------------------------
	.section	.nv.info._Z23count_token_occurrencesPKciiPi,"",@"SHT_CUDA_INFO"
	.sectionflags	@""
	.align	4


	//----- nvinfo : EIATTR_CUDA_API_VERSION
	.align		4
        /*0000*/ 	.byte	0x04, 0x37
        /*0002*/ 	.short	(.L_8 - .L_7)
.L_7:
        /*0004*/ 	.word	0x00000082


	//----- nvinfo : EIATTR_KPARAM_INFO
	.align		4
.L_8:
        /*0008*/ 	.byte	0x04, 0x17
        /*000a*/ 	.short	(.L_10 - .L_9)
.L_9:
        /*000c*/ 	.word	0x00000000
        /*0010*/ 	.short	0x0003
        /*0012*/ 	.short	0x0010
        /*0014*/ 	.byte	0x00, 0xf5, 0x21, 0x00


	//----- nvinfo : EIATTR_KPARAM_INFO
	.align		4
.L_10:
        /*0018*/ 	.byte	0x04, 0x17
        /*001a*/ 	.short	(.L_12 - .L_11)
.L_11:
        /*001c*/ 	.word	0x00000000
        /*0020*/ 	.short	0x0002
        /*0022*/ 	.short	0x000c
        /*0024*/ 	.byte	0x00, 0xf0, 0x11, 0x00


	//----- nvinfo : EIATTR_KPARAM_INFO
	.align		4
.L_12:
        /*0028*/ 	.byte	0x04, 0x17
        /*002a*/ 	.short	(.L_14 - .L_13)
.L_13:
        /*002c*/ 	.word	0x00000000
        /*0030*/ 	.short	0x0001
        /*0032*/ 	.short	0x0008
        /*0034*/ 	.byte	0x00, 0xf0, 0x11, 0x00


	//----- nvinfo : EIATTR_KPARAM_INFO
	.align		4
.L_14:
        /*0038*/ 	.byte	0x04, 0x17
        /*003a*/ 	.short	(.L_16 - .L_15)
.L_15:
        /*003c*/ 	.word	0x00000000
        /*0040*/ 	.short	0x0000
        /*0042*/ 	.short	0x0000
        /*0044*/ 	.byte	0x00, 0xf5, 0x21, 0x00


	//----- nvinfo : EIATTR_SPARSE_MMA_MASK
	.align		4
.L_16:
        /*0048*/ 	.byte	0x03, 0x50
        /*004a*/ 	.short	0x0000


	//----- nvinfo : EIATTR_MAXREG_COUNT
	.align		4
        /*004c*/ 	.byte	0x03, 0x1b
        /*004e*/ 	.short	0x00ff


	//----- nvinfo : EIATTR_MERCURY_ISA_VERSION
	.align		4
        /*0050*/ 	.byte	0x03, 0x5f
        /*0052*/ 	.short	0x0101


	//----- nvinfo : EIATTR_VRC_CTA_INIT_COUNT
	.align		4
        /*0054*/ 	.byte	0x02, 0x4a
	.zero		1
	.zero		1


	//----- nvinfo : EIATTR_EXIT_INSTR_OFFSETS
	.align		4
        /*0058*/ 	.byte	0x04, 0x1c
        /*005a*/ 	.short	(.L_18 - .L_17)


	//   ....[0]....
.L_17:
        /*005c*/ 	.word	0x00000a00


	//----- nvinfo : EIATTR_INDIRECT_BRANCH_TARGETS
	.align		4
.L_18:
        /*0060*/ 	.byte	0x04, 0x34
        /*0062*/ 	.short	(.L_20 - .L_19)


	//   ....[0]....
.L_19:
        /*0064*/ 	.word	.L_x_8@srel
        /*0068*/ 	.short	0x0
        /*006a*/ 	.short	0x0
        /*006c*/ 	.word	0x4
        /*0070*/ 	.word	.L_x_9@srel
        /*0074*/ 	.word	.L_x_10@srel
        /*0078*/ 	.word	.L_x_11@srel
        /*007c*/ 	.word	.L_x_12@srel


	//----- nvinfo : EIATTR_CRS_STACK_SIZE
	.align		4
.L_20:
        /*0080*/ 	.byte	0x04, 0x1e
        /*0082*/ 	.short	(.L_22 - .L_21)
.L_21:
        /*0084*/ 	.word	0x00000000


	//----- nvinfo : EIATTR_CBANK_PARAM_SIZE
	.align		4
.L_22:
        /*0088*/ 	.byte	0x03, 0x19
        /*008a*/ 	.short	0x0018


	//----- nvinfo : EIATTR_PARAM_CBANK
	.align		4
        /*008c*/ 	.byte	0x04, 0x0a
        /*008e*/ 	.short	(.L_24 - .L_23)
	.align		4
.L_23:
        /*0090*/ 	.word	index@(.nv.constant0._Z23count_token_occurrencesPKciiPi)
        /*0094*/ 	.short	0x0380
        /*0096*/ 	.short	0x0018


	//----- nvinfo : EIATTR_SW_WAR
	.align		4
.L_24:
        /*0098*/ 	.byte	0x04, 0x36
        /*009a*/ 	.short	(.L_26 - .L_25)
.L_25:
        /*009c*/ 	.word	0x00000008
.L_26:


//--------------------- .nv.callgraph             --------------------------
	.section	.nv.callgraph,"",@"SHT_CUDA_CALLGRAPH"
	.align	4
	.sectionentsize	8
	.align		4
        /*0000*/ 	.word	0x00000000
	.align		4
        /*0004*/ 	.word	0xffffffff
	.align		4
        /*0008*/ 	.word	0x00000000
	.align		4
        /*000c*/ 	.word	0xfffffffe
	.align		4
        /*0010*/ 	.word	0x00000000
	.align		4
        /*0014*/ 	.word	0xfffffffd
	.align		4
        /*0018*/ 	.word	0x00000000
	.align		4
        /*001c*/ 	.word	0xfffffffc


//--------------------- .nv.constant3             --------------------------
	.section	.nv.constant3,"a",@progbits
.nv.constant3:
	.type		d_token_const,@object
	.size		d_token_const,(.L_0 - d_token_const)
d_token_const:
	.zero		32
.L_0:


//--------------------- .nv.constant2._Z23count_token_occurrencesPKciiPi --------------------------
	.section	.nv.constant2._Z23count_token_occurrencesPKciiPi,"a",@progbits
	.sectionflags	@""
	.align	4
.nv.constant2._Z23count_token_occurrencesPKciiPi:
        /*0000*/ 	.byte	0xc0, 0x03, 0x00, 0x00, 0xf0, 0x04, 0x00, 0x00, 0x70, 0x06, 0x00, 0x00, 0xf0, 0x01, 0x00, 0x00


//--------------------- .text._Z23count_token_occurrencesPKciiPi --------------------------
	.section	.text._Z23count_token_occurrencesPKciiPi,"ax",@progbits
	.align	128
        .global         _Z23count_token_occurrencesPKciiPi
        .type           _Z23count_token_occurrencesPKciiPi,@function
        .size           _Z23count_token_occurrencesPKciiPi,(.L_x_13 - _Z23count_token_occurrencesPKciiPi)
        .other          _Z23count_token_occurrencesPKciiPi,@"STO_CUDA_ENTRY STV_DEFAULT"
_Z23count_token_occurrencesPKciiPi:
.text._Z23count_token_occurrencesPKciiPi:
[----:B------:R-:W-:Y:S01]  /*0000*/  LDC R1, c[0x0][0x37c] ;  /* 0x0000df00ff017b82 */ /* 0x000fe20000000800 */
[----:B------:R-:W0:Y:S07]  /*0010*/  S2R R3, SR_TID.X ;  /* 0x0000000000037919 */ /* 0x000e2e0000002100 */
[----:B------:R-:W0:Y:S01]  /*0020*/  S2UR UR8, SR_CTAID.X ;  /* 0x00000000000879c3 */ /* 0x000e220000002500 */
[----:B------:R-:W1:Y:S01]  /*0030*/  LDCU.64 UR4, c[0x0][0x388] ;  /* 0x00007100ff0477ac */ /* 0x000e620008000a00 */
[----:B------:R-:W-:Y:S01]  /*0040*/  BSSY.RECONVERGENT B0, `(.L_x_0) ;  /* 0x0000098000007945 */ /* 0x000fe20003800200 */
[----:B------:R-:W-:Y:S01]  /*0050*/  IMAD.MOV.U32 R0, RZ, RZ, RZ ;  /* 0x000000ffff007224 */ /* 0x000fe200078e00ff */
[----:B------:R-:W2:Y:S04]  /*0060*/  LDCU.64 UR6, c[0x0][0x358] ;  /* 0x00006b00ff0677ac */ /* 0x000ea80008000a00 */
[----:B------:R-:W0:Y:S01]  /*0070*/  LDC R4, c[0x0][0x360] ;  /* 0x0000d800ff047b82 */ /* 0x000e220000000800 */
[----:B-1----:R-:W-:Y:S01]  /*0080*/  UIADD3 UR4, UPT, UPT, UR4, -UR5, URZ ;  /* 0x8000000504047290 */ /* 0x002fe2000fffe0ff */
[----:B0-----:R-:W-:-:S05]  /*0090*/  IMAD R2, R4, UR8, R3 ;  /* 0x0000000804027c24 */ /* 0x001fca000f8e0203 */
[----:B------:R-:W-:-:S13]  /*00a0*/  ISETP.GT.AND P0, PT, R2, UR4, PT ;  /* 0x0000000402007c0c */ /* 0x000fda000bf04270 */
[----:B--2---:R-:W-:Y:S05]  /*00b0*/  @P0 BRA `(.L_x_1) ;  /* 0x0000000800400947 */ /* 0x004fea0003800000 */
[----:B------:R-:W0:Y:S01]  /*00c0*/  LDC.U8 R10, c[0x3][0x1] ;  /* 0x00c00040ff0a7b82 */ /* 0x000e220000000000 */
[----:B------:R-:W1:Y:S01]  /*00d0*/  LDCU.U8 UR8, c[0x3][URZ] ;  /* 0x00c00000ff0877ac */ /* 0x000e620008000000 */
[----:B------:R-:W-:Y:S02]  /*00e0*/  IMAD.MOV.U32 R0, RZ, RZ, RZ ;  /* 0x000000ffff007224 */ /* 0x000fe400078e00ff */
[----:B------:R-:W-:Y:S01]  /*00f0*/  IMAD.MOV.U32 R3, RZ, RZ, R2 ;  /* 0x000000ffff037224 */ /* 0x000fe200078e0002 */
[----:B------:R-:W2:Y:S03]  /*0100*/  LDCU UR5, c[0x0][0x370] ;  /* 0x00006e00ff0577ac */ /* 0x000ea60008000800 */
[----:B------:R-:W3:Y:S08]  /*0110*/  LDC.U8 R11, c[0x3][0x2] ;  /* 0x00c00080ff0b7b82 */ /* 0x000ef00000000000 */
[----:B------:R-:W4:Y:S01]  /*0120*/  LDC.U8 R12, c[0x3][0x3] ;  /* 0x00c000c0ff0c7b82 */ /* 0x000f220000000000 */
[----:B-1----:R-:W-:-:S02]  /*0130*/  IMAD.U32 R5, RZ, RZ, UR8 ;  /* 0x00000008ff057e24 */ /* 0x002fc4000f8e00ff */
[----:B--2---:R-:W-:-:S05]  /*0140*/  IMAD R4, R4, UR5, RZ ;  /* 0x0000000504047c24 */ /* 0x004fca000f8e02ff */
[----:B------:R-:W1:Y:S02]  /*0150*/  LDC.U8 R13, c[0x3][0x4] ;  /* 0x00c00100ff0d7b82 */ /* 0x000e640000000000 */
.L_x_6:
[----:B------:R-:W2:Y:S01]  /*0160*/  LDCU UR5, c[0x0][0x38c] ;  /* 0x00007180ff0577ac */ /* 0x000ea20008000800 */
[----:B------:R-:W-:Y:S01]  /*0170*/  IMAD.MOV.U32 R7, RZ, RZ, -0x3 ;  /* 0xfffffffdff077424 */ /* 0x000fe200078e00ff */
[----:B------:R-:W-:Y:S01]  /*0180*/  BSSY.RECONVERGENT B1, `(.L_x_2) ;  /* 0x0000080000017945 */ /* 0x000fe20003800200 */
[----:B--2---:R-:W-:-:S05]  /*0190*/  IMAD.U32 R8, RZ, RZ, UR5 ;  /* 0x00000005ff087e24 */ /* 0x004fca000f8e00ff */
[----:B------:R-:W-:-:S05]  /*01a0*/  VIADDMNMX.U32 R6, R8, R7, 0x3, PT ;  /* 0x0000000308067446 */ /* 0x000fca0003800007 */
[----:B------:R-:W-:-:S04]  /*01b0*/  IMAD.SHL.U32 R9, R6, 0x4, RZ ;  /* 0x0000000406097824 */ /* 0x000fc800078e00ff */
[----:B------:R-:W2:Y:S02]  /*01c0*/  LDC R6, c[0x2][R9] ;  /* 0x0080000009067b82 */ /* 0x000ea40000000800 */
[----:B--2---:R-:W-:-:S04]  /*01d0*/  SHF.R.S32.HI R7, RZ, 0x1f, R6 ;  /* 0x0000001fff077819 */ /* 0x004fc80000011406 */
.L_x_8:
[----:B------:R-:W-:Y:S05]  /*01e0*/  BRX R6 -0x1f0                                (*"BRANCH_TARGETS .L_x_9,.L_x_10,.L_x_11,.L_x_12"*) ;  /* 0xfffffffc06847949 */ /* 0x000fea000383ffff */
.L_x_12:
[----:B------:R-:W-:-:S13]  /*01f0*/  ISETP.GE.AND P0, PT, R8, 0x1, PT ;  /* 0x000000010800780c */ /* 0x000fda0003f06270 */
[----:B------:R-:W-:Y:S05]  /*0200*/  @!P0 BRA `(.L_x_3) ;  /* 0x0000000400888947 */ /* 0x000fea0003800000 */
[----:B------:R-:W2:Y:S01]  /*0210*/  LDCU.64 UR8, c[0x0][0x380] ;  /* 0x00007000ff0877ac */ /* 0x000ea20008000a00 */
[----:B------:R-:W5:Y:S01]  /*0220*/  LDCU.U8 UR5, c[0x3][URZ] ;  /* 0x00c00000ff0577ac */ /* 0x000f620008000000 */
[----:B--2---:R-:W-:-:S04]  /*0230*/  IADD3 R6, P0, PT, R3, UR8, RZ ;  /* 0x0000000803067c10 */ /* 0x004fc8000ff1e0ff */
[----:B------:R-:W-:-:S05]  /*0240*/  LEA.HI.X.SX32 R7, R3, UR9, 0x1, P0 ;  /* 0x0000000903077c11 */ /* 0x000fca00080f0eff */
[----:B------:R-:W2:Y:S01]  /*0250*/  LDG.E.S8.CONSTANT R6, desc[UR6][R6.64] ;  /* 0x0000000606067981 */ /* 0x000ea2000c1e9300 */
[----:B-----5:R-:W-:-:S05]  /*0260*/  IMAD.U32 R5, RZ, RZ, UR5 ;  /* 0x00000005ff057e24 */ /* 0x020fca000f8e00ff */
[----:B------:R-:W-:Y:S02]  /*0270*/  PRMT R9, R5, 0x9910, RZ ;  /* 0x0000991005097816 */ /* 0x000fe400000000ff */
[----:B--2---:R-:W-:-:S04]  /*0280*/  LOP3.LUT R8, R6, 0xff, RZ, 0xc0, !PT ;  /* 0x000000ff06087812 */ /* 0x004fc800078ec0ff */
[----:B------:R-:W-:-:S13]  /*0290*/  ISETP.NE.AND P0, PT, R9, R8, PT ;  /* 0x000000080900720c */ /* 0x000fda0003f05270 */
[----:B------:R-:W-:Y:S05]  /*02a0*/  @P0 BRA `(.L_x_4) ;  /* 0x0000000400b40947 */ /* 0x000fea0003800000 */
[----:B------:R-:W2:Y:S01]  /*02b0*/  LDC R15, c[0x0][0x38c] ;  /* 0x0000e300ff0f7b82 */ /* 0x000ea20000000800 */
[----:B------:R-:W-:-:S07]  /*02c0*/  IMAD.MOV.U32 R8, RZ, RZ, RZ ;  /* 0x000000ffff087224 */ /* 0x000fce00078e00ff */
.L_x_5:
[----:B------:R-:W-:Y:S02]  /*02d0*/  VIADD R7, R8, 0x1 ;  /* 0x0000000108077836 */ /* 0x000fe40000000000 */
[----:B--2---:R-:W-:-:S05]  /*02e0*/  IMAD.MOV.U32 R8, RZ, RZ, R15 ;  /* 0x000000ffff087224 */ /* 0x004fca00078e000f */
[----:B------:R-:W-:-:S13]  /*02f0*/  ISETP.NE.AND P0, PT, R7, R8, PT ;  /* 0x000000080700720c */ /* 0x000fda0003f05270 */
[----:B------:R-:W-:Y:S05]  /*0300*/  @!P0 BRA `(.L_x_3) ;  /* 0x0000000400488947 */ /* 0x000fea0003800000 */
[----:B------:R-:W2:Y:S01]  /*0310*/  LDCU.64 UR8, c[0x0][0x380] ;  /* 0x00007000ff0877ac */ /* 0x000ea20008000a00 */
[----:B------:R-:W-:-:S04]  /*0320*/  IMAD.MOV.U32 R8, RZ, RZ, R7 ;  /* 0x000000ffff087224 */ /* 0x000fc800078e0007 */
[----:B------:R-:W-:-:S05]  /*0330*/  IMAD.IADD R7, R8, 0x1, R3 ;  /* 0x0000000108077824 */ /* 0x000fca00078e0203 */
[----:B--2---:R-:W-:-:S04]  /*0340*/  IADD3 R6, P0, PT, R7, UR8, RZ ;  /* 0x0000000807067c10 */ /* 0x004fc8000ff1e0ff */
[----:B------:R-:W-:-:S05]  /*0350*/  LEA.HI.X.SX32 R7, R7, UR9, 0x1, P0 ;  /* 0x0000000907077c11 */ /* 0x000fca00080f0eff */
[----:B------:R-:W2:Y:S01]  /*0360*/  LDG.E.S8.CONSTANT R6, desc[UR6][R6.64] ;  /* 0x0000000606067981 */ /* 0x000ea2000c1e9300 */
[----:B------:R-:W5:Y:S01]  /*0370*/  LDC.U8 R14, c[0x3][R8] ;  /* 0x00c00000080e7b82 */ /* 0x000f620000000000 */
[----:B--2---:R-:W-:-:S04]  /*0380*/  LOP3.LUT R9, R6, 0xff, RZ, 0xc0, !PT ;  /* 0x000000ff06097812 */ /* 0x004fc800078ec0ff */
[----:B-----5:R-:W-:-:S13]  /*0390*/  ISETP.NE.AND P0, PT, R14, R9, PT ;  /* 0x000000090e00720c */ /* 0x020fda0003f05270 */
[----:B------:R-:W-:Y:S05]  /*03a0*/  @!P0 BRA `(.L_x_5) ;  /* 0xfffffffc00c88947 */ /* 0x000fea000383ffff */
[----:B------:R-:W-:Y:S05]  /*03b0*/  BRA `(.L_x_4) ;  /* 0x0000000400707947 */ /* 0x000fea0003800000 */
.L_x_9:
[----:B------:R-:W2:Y:S02]  /*03c0*/  LDCU.64 UR8, c[0x0][0x380] ;  /* 0x00007000ff0877ac */ /* 0x000ea40008000a00 */
[----:B--2---:R-:W-:-:S04]  /*03d0*/  IADD3 R6, P0, PT, R3, UR8, RZ ;  /* 0x0000000803067c10 */ /* 0x004fc8000ff1e0ff */
[----:B------:R-:W-:-:S05]  /*03e0*/  LEA.HI.X.SX32 R7, R3, UR9, 0x1, P0 ;  /* 0x0000000903077c11 */ /* 0x000fca00080f0eff */
[----:B------:R-:W2:Y:S01]  /*03f0*/  LDG.E.S8.CONSTANT R9, desc[UR6][R6.64] ;  /* 0x0000000606097981 */ /* 0x000ea2000c1e9300 */
[----:B------:R-:W-:Y:S02]  /*0400*/  PRMT R14, R5, 0x9910, RZ ;  /* 0x00009910050e7816 */ /* 0x000fe400000000ff */
[----:B--2---:R-:W-:-:S04]  /*0410*/  LOP3.LUT R9, R9, 0xff, RZ, 0xc0, !PT ;  /* 0x000000ff09097812 */ /* 0x004fc800078ec0ff */
[----:B------:R-:W-:-:S13]  /*0420*/  ISETP.NE.AND P0, PT, R14, R9, PT ;  /* 0x000000090e00720c */ /* 0x000fda0003f05270 */
[----:B------:R-:W-:Y:S05]  /*0430*/  @P0 BRA `(.L_x_4) ;  /* 0x0000000400500947 */ /* 0x000fea0003800000 */
[----:B------:R-:W2:Y:S01]  /*0440*/  LDG.E.S8.CONSTANT R9, desc[UR6][R6.64+0x1] ;  /* 0x0000010606097981 */ /* 0x000ea2000c1e9300 */
[----:B0-----:R-:W-:Y:S02]  /*0450*/  PRMT R14, R10, 0x9910, RZ ;  /* 0x000099100a0e7816 */ /* 0x001fe400000000ff */
[----:B--2---:R-:W-:-:S04]  /*0460*/  LOP3.LUT R9, R9, 0xff, RZ, 0xc0, !PT ;  /* 0x000000ff09097812 */ /* 0x004fc800078ec0ff */
[----:B------:R-:W-:-:S13]  /*0470*/  ISETP.NE.AND P0, PT, R14, R9, PT ;  /* 0x000000090e00720c */ /* 0x000fda0003f05270 */
[----:B------:R-:W-:Y:S05]  /*0480*/  @P0 BRA `(.L_x_4) ;  /* 0x00000004003c0947 */ /* 0x000fea0003800000 */
[----:B------:R-:W2:Y:S01]  /*0490*/  LDG.E.S8.CONSTANT R6, desc[UR6][R6.64+0x2] ;  /* 0x0000020606067981 */ /* 0x000ea2000c1e9300 */
[----:B---3--:R-:W-:Y:S02]  /*04a0*/  PRMT R14, R11, 0x9910, RZ ;  /* 0x000099100b0e7816 */ /* 0x008fe400000000ff */
[----:B--2---:R-:W-:-:S04]  /*04b0*/  LOP3.LUT R9, R6, 0xff, RZ, 0xc0, !PT ;  /* 0x000000ff06097812 */ /* 0x004fc800078ec0ff */
[----:B------:R-:W-:-:S13]  /*04c0*/  ISETP.NE.AND P0, PT, R14, R9, PT ;  /* 0x000000090e00720c */ /* 0x000fda0003f05270 */
[----:B------:R-:W-:Y:S05]  /*04d0*/  @!P0 BRA `(.L_x_3) ;  /* 0x0000000000d48947 */ /* 0x000fea0003800000 */
[----:B------:R-:W-:Y:S05]  /*04e0*/  BRA `(.L_x_4) ;  /* 0x0000000400247947 */ /* 0x000fea0003800000 */
.L_x_10:
        /* <DEDUP_REMOVED lines=17> */
[----:B------:R-:W-:Y:S05]  /*0600*/  @P0 BRA `(.L_x_4) ;  /* 0x0000000000dc0947 */ /* 0x000fea0003800000 */
[----:B------:R-:W2:Y:S01]  /*0610*/  LDG.E.S8.CONSTANT R6, desc[UR6][R6.64+0x3] ;  /* 0x0000030606067981 */ /* 0x000ea2000c1e9300 */
[----:B----4-:R-:W-:Y:S02]  /*0620*/  PRMT R14, R12, 0x9910, RZ ;  /* 0x000099100c0e7816 */ /* 0x010fe400000000ff */
[----:B--2---:R-:W-:-:S04]  /*0630*/  LOP3.LUT R9, R6, 0xff, RZ, 0xc0, !PT ;  /* 0x000000ff06097812 */ /* 0x004fc800078ec0ff */
[----:B------:R-:W-:-:S13]  /*0640*/  ISETP.NE.AND P0, PT, R14, R9, PT ;  /* 0x000000090e00720c */ /* 0x000fda0003f05270 */
[----:B------:R-:W-:Y:S05]  /*0650*/  @!P0 BRA `(.L_x_3) ;  /* 0x0000000000748947 */ /* 0x000fea0003800000 */
[----:B------:R-:W-:Y:S05]  /*0660*/  BRA `(.L_x_4) ;  /* 0x0000000000c47947 */ /* 0x000fea0003800000 */
.L_x_11:
        /* <DEDUP_REMOVED lines=22> */
[----:B------:R-:W-:Y:S05]  /*07d0*/  @P0 BRA `(.L_x_4) ;  /* 0x0000000000680947 */ /* 0x000fea0003800000 */
[----:B------:R-:W2:Y:S01]  /*07e0*/  LDG.E.S8.CONSTANT R6, desc[UR6][R6.64+0x4] ;  /* 0x0000040606067981 */ /* 0x000ea2000c1e9300 */
[----:B-1----:R-:W-:Y:S02]  /*07f0*/  PRMT R14, R13, 0x9910, RZ ;  /* 0x000099100d0e7816 */ /* 0x002fe400000000ff */
[----:B--2---:R-:W-:-:S04]  /*0800*/  LOP3.LUT R9, R6, 0xff, RZ, 0xc0, !PT ;  /* 0x000000ff06097812 */ /* 0x004fc800078ec0ff */
[----:B------:R-:W-:-:S13]  /*0810*/  ISETP.NE.AND P0, PT, R14, R9, PT ;  /* 0x000000090e00720c */ /* 0x000fda0003f05270 */
[----:B------:R-:W-:Y:S05]  /*0820*/  @P0 BRA `(.L_x_4) ;  /* 0x0000000000540947 */ /* 0x000fea0003800000 */
.L_x_3:
[----:B------:R-:W2:Y:S01]  /*0830*/  LDCU UR5, c[0x0][0x388] ;  /* 0x00007100ff0577ac */ /* 0x000ea20008000800 */
[C---:B------:R-:W-:Y:S01]  /*0840*/  IMAD.IADD R14, R3.reuse, 0x1, R8 ;  /* 0x00000001030e7824 */ /* 0x040fe200078e0208 */
[----:B------:R-:W-:-:S13]  /*0850*/  ISETP.GE.AND P1, PT, R3, 0x1, PT ;  /* 0x000000010300780c */ /* 0x000fda0003f26270 */
[----:B------:R-:W5:Y:S01]  /*0860*/  @P1 LDC.64 R6, c[0x0][0x380] ;  /* 0x0000e000ff061b82 */ /* 0x000f620000000a00 */
[----:B------:R-:W-:Y:S01]  /*0870*/  @P1 VIADD R15, R3, 0xffffffff ;  /* 0xffffffff030f1836 */ /* 0x000fe20000000000 */
[----:B--2---:R-:W-:-:S13]  /*0880*/  ISETP.GE.AND P0, PT, R14, UR5, PT ;  /* 0x000000050e007c0c */ /* 0x004fda000bf06270 */
[----:B------:R-:W2:Y:S01]  /*0890*/  @!P0 LDC.64 R8, c[0x0][0x380] ;  /* 0x0000e000ff088b82 */ /* 0x000ea20000000a00 */
[----:B-----5:R-:W-:-:S05]  /*08a0*/  @P1 IADD3 R6, P2, PT, R15, R6, RZ ;  /* 0x000000060f061210 */ /* 0x020fca0007f5e0ff */
[----:B------:R-:W-:-:S05]  /*08b0*/  @P1 IMAD.X R7, RZ, RZ, R7, P2 ;  /* 0x000000ffff071224 */ /* 0x000fca00010e0607 */
[----:B------:R-:W5:Y:S01]  /*08c0*/  @P1 LDG.E.S8.CONSTANT R6, desc[UR6][R6.64] ;  /* 0x0000000606061981 */ /* 0x000f62000c1e9300 */
[----:B--2---:R-:W-:-:S04]  /*08d0*/  @!P0 IADD3 R8, P3, PT, R14, R8, RZ ;  /* 0x000000080e088210 */ /* 0x004fc80007f7e0ff */
[----:B------:R-:W-:-:S05]  /*08e0*/  @!P0 LEA.HI.X.SX32 R9, R14, R9, 0x1, P3 ;  /* 0x000000090e098211 */ /* 0x000fca00018f0eff */
[----:B------:R-:W2:Y:S01]  /*08f0*/  @!P0 LDG.E.S8.CONSTANT R8, desc[UR6][R8.64] ;  /* 0x0000000608088981 */ /* 0x000ea2000c1e9300 */
[----:B-----5:R-:W-:-:S05]  /*0900*/  @P1 VIADD R14, R6, 0xffffff85 ;  /* 0xffffff85060e1836 */ /* 0x020fca0000000000 */
[----:B------:R-:W-:Y:S01]  /*0910*/  ISETP.LT.U32.OR P1, PT, R14, -0x1a, !P1 ;  /* 0xffffffe60e00780c */ /* 0x000fe20004f21470 */
[----:B--2---:R-:W-:-:S05]  /*0920*/  @!P0 VIADD R15, R8, 0xffffff85 ;  /* 0xffffff85080f8836 */ /* 0x004fca0000000000 */
[----:B------:R-:W-:-:S04]  /*0930*/  ISETP.LT.U32.OR P0, PT, R15, -0x1a, P0 ;  /* 0xffffffe60f00780c */ /* 0x000fc80000701470 */
[----:B------:R-:W-:Y:S01]  /*0940*/  PLOP3.LUT P0, PT, P1, P0, PT, 0x80, 0x8 ;  /* 0x000000000008781c */ /* 0x000fe20000f01070 */
[----:B------:R-:W-:-:S12]  /*0950*/  VIADD R14, R0, 0x1 ;  /* 0x00000001000e7836 */ /* 0x000fd80000000000 */
[----:B------:R-:W-:-:S04]  /*0960*/  @!P0 IMAD.MOV R14, RZ, RZ, R0 ;  /* 0x000000ffff0e8224 */ /* 0x000fc800078e0200 */
[----:B------:R-:W-:-:S07]  /*0970*/  IMAD.MOV.U32 R0, RZ, RZ, R14 ;  /* 0x000000ffff007224 */ /* 0x000fce00078e000e */
.L_x_4:
[----:B------:R-:W-:Y:S05]  /*0980*/  BSYNC.RECONVERGENT B1 ;  /* 0x0000000000017941 */ /* 0x000fea0003800200 */
.L_x_2:
[----:B------:R-:W-:-:S05]  /*0990*/  IMAD.IADD R3, R4, 0x1, R3 ;  /* 0x0000000104037824 */ /* 0x000fca00078e0203 */
[----:B------:R-:W-:-:S13]  /*09a0*/  ISETP.GT.AND P0, PT, R3, UR4, PT ;  /* 0x0000000403007c0c */ /* 0x000fda000bf04270 */
[----:B------:R-:W-:Y:S05]  /*09b0*/  @!P0 BRA `(.L_x_6) ;  /* 0xfffffff400e88947 */ /* 0x000fea000383ffff */
.L_x_1:
[----:B------:R-:W-:Y:S05]  /*09c0*/  BSYNC.RECONVERGENT B0 ;  /* 0x0000000000007941 */ /* 0x000fea0003800200 */
.L_x_0:
[----:B------:R-:W2:Y:S02]  /*09d0*/  LDC.64 R4, c[0x0][0x390] ;  /* 0x0000e400ff047b82 */ /* 0x000ea40000000a00 */
[----:B--2---:R-:W-:-:S05]  /*09e0*/  IMAD.WIDE R2, R2, 0x4, R4 ;  /* 0x0000000402027825 */ /* 0x004fca00078e0204 */
[----:B------:R-:W-:Y:S01]  /*09f0*/  STG.E desc[UR6][R2.64], R0 ;  /* 0x0000000002007986 */ /* 0x000fe2000c101906 */
[----:B------:R-:W-:Y:S05]  /*0a00*/  EXIT ;  /* 0x000000000000794d */ /* 0x000fea0003800000 */
.L_x_7:
[----:B------:R-:W-:-:S00]  /*0a10*/  BRA `(.L_x_7) ;  /* 0xfffffffc00fc7947 */ /* 0x000fc0000383ffff */
[----:B------:R-:W-:-:S00]  /*0a20*/  NOP ;  /* 0x0000000000007918 */ /* 0x000fc00000000000 */
        /* <DEDUP_REMOVED lines=13> */
.L_x_13:


//--------------------- .nv.shared.reserved.0     --------------------------
	.section	.nv.shared.reserved.0,"aw",@nobits
	.weak		__nv_reservedSMEM_offset_0_alias
	.size		__nv_reservedSMEM_offset_0_alias, 0, 64
	.other		__nv_reservedSMEM_offset_0_alias,@"STO_CUDA_RESERVED_SHARED STV_DEFAULT"
__nv_reservedSMEM_offset_0_alias:
	.zero		0
	.zero		64


//--------------------- .nv.constant0._Z23count_token_occurrencesPKciiPi --------------------------
	.section	.nv.constant0._Z23count_token_occurrencesPKciiPi,"a",@progbits
	.sectionflags	@""
	.align	4
.nv.constant0._Z23count_token_occurrencesPKciiPi:
	.zero		920


//--------------------- SYMBOLS --------------------------

	.type		.nv.reservedSmem.offset0,@object
	.size		.nv.reservedSmem.offset0,0x4
